//
// Generated by NVIDIA NVVM Compiler
//
// Compiler Build ID: CL-36424714
// Cuda compilation tools, release 13.0, V13.0.88
// Based on NVVM 20.0.0
//

.version 9.0
.target sm_100
.address_size 64

	// .globl	_Z20forward_hidden_layerPfS_S_S_

.visible .entry _Z20forward_hidden_layerPfS_S_S_(
	.param .u64 .ptr .align 1 _Z20forward_hidden_layerPfS_S_S__param_0,
	.param .u64 .ptr .align 1 _Z20forward_hidden_layerPfS_S_S__param_1,
	.param .u64 .ptr .align 1 _Z20forward_hidden_layerPfS_S_S__param_2,
	.param .u64 .ptr .align 1 _Z20forward_hidden_layerPfS_S_S__param_3
)
{
	.reg .pred 	%p<2>;
	.reg .b32 	%r<5>;
	.reg .b32 	%f<28>;
	.reg .b64 	%rd<14>;

	ld.param.u64 	%rd1, [_Z20forward_hidden_layerPfS_S_S__param_0];
	ld.param.u64 	%rd2, [_Z20forward_hidden_layerPfS_S_S__param_1];
	ld.param.u64 	%rd3, [_Z20forward_hidden_layerPfS_S_S__param_2];
	ld.param.u64 	%rd4, [_Z20forward_hidden_layerPfS_S_S__param_3];
	mov.u32 	%r1, %tid.x;
	setp.gt.u32 	%p1, %r1, 4;
	@%p1 bra 	$L__BB0_2;
	cvta.to.global.u64 	%rd5, %rd3;
	cvta.to.global.u64 	%rd6, %rd4;
	cvta.to.global.u64 	%rd7, %rd1;
	cvta.to.global.u64 	%rd8, %rd2;
	shl.b32 	%r2, %r1, 2;
	ld.global.f32 	%f1, [%rd7];
	mul.wide.u32 	%rd9, %r2, 4;
	add.s64 	%rd10, %rd8, %rd9;
	ld.global.f32 	%f2, [%rd10];
	fma.rn.f32 	%f3, %f1, %f2, 0f00000000;
	ld.global.f32 	%f4, [%rd7+4];
	ld.global.f32 	%f5, [%rd10+4];
	fma.rn.f32 	%f6, %f4, %f5, %f3;
	ld.global.f32 	%f7, [%rd7+8];
	ld.global.f32 	%f8, [%rd10+8];
	fma.rn.f32 	%f9, %f7, %f8, %f6;
	ld.global.f32 	%f10, [%rd7+12];
	ld.global.f32 	%f11, [%rd10+12];
	fma.rn.f32 	%f12, %f10, %f11, %f9;
	mul.wide.u32 	%rd11, %r1, 4;
	add.s64 	%rd12, %rd5, %rd11;
	ld.global.f32 	%f13, [%rd12];
	add.f32 	%f14, %f12, %f13;
	fma.rn.f32 	%f15, %f14, 0fBBBB989D, 0f3F000000;
	cvt.sat.f32.f32 	%f16, %f15;
	mov.f32 	%f17, 0f4B400001;
	mov.f32 	%f18, 0f437C0000;
	fma.rm.f32 	%f19, %f16, %f18, %f17;
	add.f32 	%f20, %f19, 0fCB40007F;
	neg.f32 	%f21, %f20;
	fma.rn.f32 	%f22, %f14, 0fBFB8AA3B, %f21;
	fma.rn.f32 	%f23, %f14, 0fB2A57060, %f22;
	mov.b32 	%r3, %f19;
	shl.b32 	%r4, %r3, 23;
	mov.b32 	%f24, %r4;
	ex2.approx.ftz.f32 	%f25, %f23;
	fma.rn.f32 	%f26, %f25, %f24, 0f3F800000;
	rcp.rn.f32 	%f27, %f26;
	add.s64 	%rd13, %rd6, %rd11;
	st.global.f32 	[%rd13], %f27;
$L__BB0_2:
	ret;

}
	// .globl	_Z20forward_output_layerPfS_S_S_
.visible .entry _Z20forward_output_layerPfS_S_S_(
	.param .u64 .ptr .align 1 _Z20forward_output_layerPfS_S_S__param_0,
	.param .u64 .ptr .align 1 _Z20forward_output_layerPfS_S_S__param_1,
	.param .u64 .ptr .align 1 _Z20forward_output_layerPfS_S_S__param_2,
	.param .u64 .ptr .align 1 _Z20forward_output_layerPfS_S_S__param_3
)
{
	.reg .b32 	%r<3>;
	.reg .b32 	%f<31>;
	.reg .b64 	%rd<9>;

	ld.param.u64 	%rd1, [_Z20forward_output_layerPfS_S_S__param_0];
	ld.param.u64 	%rd2, [_Z20forward_output_layerPfS_S_S__param_1];
	ld.param.u64 	%rd3, [_Z20forward_output_layerPfS_S_S__param_2];
	ld.param.u64 	%rd4, [_Z20forward_output_layerPfS_S_S__param_3];
	cvta.to.global.u64 	%rd5, %rd1;
	cvta.to.global.u64 	%rd6, %rd2;
	ld.global.f32 	%f1, [%rd5];
	ld.global.f32 	%f2, [%rd6];
	fma.rn.f32 	%f3, %f1, %f2, 0f00000000;
	ld.global.f32 	%f4, [%rd5+4];
	ld.global.f32 	%f5, [%rd6+4];
	fma.rn.f32 	%f6, %f4, %f5, %f3;
	ld.global.f32 	%f7, [%rd5+8];
	ld.global.f32 	%f8, [%rd6+8];
	fma.rn.f32 	%f9, %f7, %f8, %f6;
	ld.global.f32 	%f10, [%rd5+12];
	ld.global.f32 	%f11, [%rd6+12];
	fma.rn.f32 	%f12, %f10, %f11, %f9;
	ld.global.f32 	%f13, [%rd5+16];
	ld.global.f32 	%f14, [%rd6+16];
	fma.rn.f32 	%f15, %f13, %f14, %f12;
	cvta.to.global.u64 	%rd7, %rd3;
	cvta.to.global.u64 	%rd8, %rd4;
	ld.global.f32 	%f16, [%rd7];
	add.f32 	%f17, %f15, %f16;
	fma.rn.f32 	%f18, %f17, 0fBBBB989D, 0f3F000000;
	cvt.sat.f32.f32 	%f19, %f18;
	mov.f32 	%f20, 0f4B400001;
	mov.f32 	%f21, 0f437C0000;
	fma.rm.f32 	%f22, %f19, %f21, %f20;
	add.f32 	%f23, %f22, 0fCB40007F;
	neg.f32 	%f24, %f23;
	fma.rn.f32 	%f25, %f17, 0fBFB8AA3B, %f24;
	fma.rn.f32 	%f26, %f17, 0fB2A57060, %f25;
	mov.b32 	%r1, %f22;
	shl.b32 	%r2, %r1, 23;
	mov.b32 	%f27, %r2;
	ex2.approx.ftz.f32 	%f28, %f26;
	fma.rn.f32 	%f29, %f28, %f27, 0f3F800000;
	rcp.rn.f32 	%f30, %f29;
	st.global.f32 	[%rd8], %f30;
	ret;

}


// ===== COMPILED SASS (sm_100) =====

	.target	sm_100

	.elftype	@"ET_EXEC"


//--------------------- .note.nv.tkinfo           --------------------------
	.section	.note.nv.tkinfo,"",@"SHT_NOTE"
	.sectionflags	@"SHF_NOTE_NV_TKINFO"
	.tkinfo
        /*0018*/ 	.word	0x00000002
        /*0030*/ 	.string	""
        /*0030*/ 	.string	"ptxas"
        /*0030*/ 	.string	"Cuda compilation tools, release 13.0, V13.0.88"
        /*0030*/ 	.string	"Build cuda_13.0.r13.0/compiler.36424714_0"
        /*0030*/ 	.string	"-arch sm_100 -m 64 "



//--------------------- .note.nv.cuinfo           --------------------------
	.section	.note.nv.cuinfo,"",@"SHT_NOTE"
	.sectionflags	@"SHF_NOTE_NV_CUINFO"
        /*0018*/ 	.short	0x0002
        /*001a*/ 	.short	0x0064
        /*001c*/ 	.short	0x0082
	.zero		2


//--------------------- .nv.info                  --------------------------
	.section	.nv.info,"",@"SHT_CUDA_INFO"
	.align	4


	//----- nvinfo : EIATTR_REGCOUNT
	.align		4
        /*0000*/ 	.byte	0x04, 0x2f
        /*0002*/ 	.short	(.L_1 - .L_0)
	.align		4
.L_0:
        /*0004*/ 	.word	index@(_Z20forward_hidden_layerPfS_S_S_)
        /*0008*/ 	.word	0x00000014


	//----- nvinfo : EIATTR_FRAME_SIZE
	.align		4
.L_1:
        /*000c*/ 	.byte	0x04, 0x11
        /*000e*/ 	.short	(.L_3 - .L_2)
	.align		4
.L_2:
        /*0010*/ 	.word	index@($__internal_1_$__cuda_sm20_rcp_rn_f32_slowpath)
        /*0014*/ 	.word	0x00000000


	//----- nvinfo : EIATTR_FRAME_SIZE
	.align		4
.L_3:
        /*0018*/ 	.byte	0x04, 0x11
        /*001a*/ 	.short	(.L_5 - .L_4)
	.align		4
.L_4:
        /*001c*/ 	.word	index@(_Z20forward_hidden_layerPfS_S_S_)
        /*0020*/ 	.word	0x00000000


	//----- nvinfo : EIATTR_REGCOUNT
	.align		4
.L_5:
        /*0024*/ 	.byte	0x04, 0x2f
        /*0026*/ 	.short	(.L_7 - .L_6)
	.align		4
.L_6:
        /*0028*/ 	.word	index@(_Z20forward_output_layerPfS_S_S_)
        /*002c*/ 	.word	0x00000014


	//----- nvinfo : EIATTR_FRAME_SIZE
	.align		4
.L_7:
        /*0030*/ 	.byte	0x04, 0x11
        /*0032*/ 	.short	(.L_9 - .L_8)
	.align		4
.L_8:
        /*0034*/ 	.word	index@($__internal_0_$__cuda_sm20_rcp_rn_f32_slowpath)
        /*0038*/ 	.word	0x00000000


	//----- nvinfo : EIATTR_FRAME_SIZE
	.align		4
.L_9:
        /*003c*/ 	.byte	0x04, 0x11
        /*003e*/ 	.short	(.L_11 - .L_10)
	.align		4
.L_10:
        /*0040*/ 	.word	index@(_Z20forward_output_layerPfS_S_S_)
        /*0044*/ 	.word	0x00000000


	//----- nvinfo : EIATTR_MIN_STACK_SIZE
	.align		4
.L_11:
        /*0048*/ 	.byte	0x04, 0x12
        /*004a*/ 	.short	(.L_13 - .L_12)
	.align		4
.L_12:
        /*004c*/ 	.word	index@(_Z20forward_output_layerPfS_S_S_)
        /*0050*/ 	.word	0x00000000


	//----- nvinfo : EIATTR_MIN_STACK_SIZE
	.align		4
.L_13:
        /*0054*/ 	.byte	0x04, 0x12
        /*0056*/ 	.short	(.L_15 - .L_14)
	.align		4
.L_14:
        /*0058*/ 	.word	index@(_Z20forward_hidden_layerPfS_S_S_)
        /*005c*/ 	.word	0x00000000
.L_15:


//--------------------- .nv.compat                --------------------------
	.section	.nv.compat,"",@"SHT_CUDA_COMPAT_INFO"
	.align	4
        /*0000*/ 	.byte	0x02, 0x09, 0x00, 0x00, 0x02, 0x02, 0x01, 0x00, 0x02, 0x05, 0x05, 0x00, 0x03, 0x07, 0x01, 0x01
        /*0010*/ 	.byte	0x02, 0x03, 0x00, 0x00, 0x02, 0x06, 0x01, 0x00, 0x04, 0x0b, 0x08, 0x00, 0x09, 0x00, 0x00, 0x00
        /*0020*/ 	.byte	0x00, 0x00, 0x00, 0x00


//--------------------- .nv.info._Z20forward_output_layerPfS_S_S_ --------------------------
	.section	.nv.info._Z20forward_output_layerPfS_S_S_,"",@"SHT_CUDA_INFO"
	.sectionflags	@""
	.align	4


	//----- nvinfo : EIATTR_CUDA_API_VERSION
	.align		4
        /*0000*/ 	.byte	0x04, 0x37
        /*0002*/ 	.short	(.L_17 - .L_16)
.L_16:
        /*0004*/ 	.word	0x00000082


	//----- nvinfo : EIATTR_KPARAM_INFO
	.align		4
.L_17:
        /*0008*/ 	.byte	0x04, 0x17
        /*000a*/ 	.short	(.L_19 - .L_18)
.L_18:
        /*000c*/ 	.word	0x00000000
        /*0010*/ 	.short	0x0003
        /*0012*/ 	.short	0x0018
        /*0014*/ 	.byte	0x00, 0xf5, 0x21, 0x00


	//----- nvinfo : EIATTR_KPARAM_INFO
	.align		4
.L_19:
        /*0018*/ 	.byte	0x04, 0x17
        /*001a*/ 	.short	(.L_21 - .L_20)
.L_20:
        /*001c*/ 	.word	0x00000000
        /*0020*/ 	.short	0x0002
        /*0022*/ 	.short	0x0010
        /*0024*/ 	.byte	0x00, 0xf5, 0x21, 0x00


	//----- nvinfo : EIATTR_KPARAM_INFO
	.align		4
.L_21:
        /*0028*/ 	.byte	0x04, 0x17
        /*002a*/ 	.short	(.L_23 - .L_22)
.L_22:
        /*002c*/ 	.word	0x00000000
        /*0030*/ 	.short	0x0001
        /*0032*/ 	.short	0x0008
        /*0034*/ 	.byte	0x00, 0xf5, 0x21, 0x00


	//----- nvinfo : EIATTR_KPARAM_INFO
	.align		4
.L_23:
        /*0038*/ 	.byte	0x04, 0x17
        /*003a*/ 	.short	(.L_25 - .L_24)
.L_24:
        /*003c*/ 	.word	0x00000000
        /*0040*/ 	.short	0x0000
        /*0042*/ 	.short	0x0000
        /*0044*/ 	.byte	0x00, 0xf5, 0x21, 0x00


	//----- nvinfo : EIATTR_SPARSE_MMA_MASK
	.align		4
.L_25:
        /*0048*/ 	.byte	0x03, 0x50
        /*004a*/ 	.short	0x0000


	//----- nvinfo : EIATTR_MAXREG_COUNT
	.align		4
        /*004c*/ 	.byte	0x03, 0x1b
        /*004e*/ 	.short	0x00ff


	//----- nvinfo : EIATTR_MERCURY_ISA_VERSION
	.align		4
        /*0050*/ 	.byte	0x03, 0x5f
        /*0052*/ 	.short	0x0101


	//----- nvinfo : EIATTR_VRC_CTA_INIT_COUNT
	.align		4
        /*0054*/ 	.byte	0x02, 0x4a
	.zero		1
	.zero		1


	//----- nvinfo : EIATTR_EXIT_INSTR_OFFSETS
	.align		4
        /*0058*/ 	.byte	0x04, 0x1c
        /*005a*/ 	.short	(.L_27 - .L_26)


	//   ....[0]....
.L_26:
        /*005c*/ 	.word	0x000002d0


	//----- nvinfo : EIATTR_CRS_STACK_SIZE
	.align		4
.L_27:
        /*0060*/ 	.byte	0x04, 0x1e
        /*0062*/ 	.short	(.L_29 - .L_28)
.L_28:
        /*0064*/ 	.word	0x00000000


	//----- nvinfo : EIATTR_CBANK_PARAM_SIZE
	.align		4
.L_29:
        /*0068*/ 	.byte	0x03, 0x19
        /*006a*/ 	.short	0x0020


	//----- nvinfo : EIATTR_PARAM_CBANK
	.align		4
        /*006c*/ 	.byte	0x04, 0x0a
        /*006e*/ 	.short	(.L_31 - .L_30)
	.align		4
.L_30:
        /*0070*/ 	.word	index@(.nv.constant0._Z20forward_output_layerPfS_S_S_)
        /*0074*/ 	.short	0x0380
        /*0076*/ 	.short	0x0020


	//----- nvinfo : EIATTR_SW_WAR
	.align		4
.L_31:
        /*0078*/ 	.byte	0x04, 0x36
        /*007a*/ 	.short	(.L_33 - .L_32)
.L_32:
        /*007c*/ 	.word	0x00000008
.L_33:


//--------------------- .nv.info._Z20forward_hidden_layerPfS_S_S_ --------------------------
	.section	.nv.info._Z20forward_hidden_layerPfS_S_S_,"",@"SHT_CUDA_INFO"
	.sectionflags	@""
	.align	4


	//----- nvinfo : EIATTR_CUDA_API_VERSION
	.align		4
        /*0000*/ 	.byte	0x04, 0x37
        /*0002*/ 	.short	(.L_35 - .L_34)
.L_34:
        /*0004*/ 	.word	0x00000082


	//----- nvinfo : EIATTR_KPARAM_INFO
	.align		4
.L_35:
        /*0008*/ 	.byte	0x04, 0x17
        /*000a*/ 	.short	(.L_37 - .L_36)
.L_36:
        /*000c*/ 	.word	0x00000000
        /*0010*/ 	.short	0x0003
        /*0012*/ 	.short	0x0018
        /*0014*/ 	.byte	0x00, 0xf5, 0x21, 0x00


	//----- nvinfo : EIATTR_KPARAM_INFO
	.align		4
.L_37:
        /*0018*/ 	.byte	0x04, 0x17
        /*001a*/ 	.short	(.L_39 - .L_38)
.L_38:
        /*001c*/ 	.word	0x00000000
        /*0020*/ 	.short	0x0002
        /*0022*/ 	.short	0x0010
        /*0024*/ 	.byte	0x00, 0xf5, 0x21, 0x00


	//----- nvinfo : EIATTR_KPARAM_INFO
	.align		4
.L_39:
        /*0028*/ 	.byte	0x04, 0x17
        /*002a*/ 	.short	(.L_41 - .L_40)
.L_40:
        /*002c*/ 	.word	0x00000000
        /*0030*/ 	.short	0x0001
        /*0032*/ 	.short	0x0008
        /*0034*/ 	.byte	0x00, 0xf5, 0x21, 0x00


	//----- nvinfo : EIATTR_KPARAM_INFO
	.align		4
.L_41:
        /*0038*/ 	.byte	0x04, 0x17
        /*003a*/ 	.short	(.L_43 - .L_42)
.L_42:
        /*003c*/ 	.word	0x00000000
        /*0040*/ 	.short	0x0000
        /*0042*/ 	.short	0x0000
        /*0044*/ 	.byte	0x00, 0xf5, 0x21, 0x00


	//----- nvinfo : EIATTR_SPARSE_MMA_MASK
	.align		4
.L_43:
        /*0048*/ 	.byte	0x03, 0x50
        /*004a*/ 	.short	0x0000


	//----- nvinfo : EIATTR_MAXREG_COUNT
	.align		4
        /*004c*/ 	.byte	0x03, 0x1b
        /*004e*/ 	.short	0x00ff


	//----- nvinfo : EIATTR_MERCURY_ISA_VERSION
	.align		4
        /*0050*/ 	.byte	0x03, 0x5f
        /*0052*/ 	.short	0x0101


	//----- nvinfo : EIATTR_VRC_CTA_INIT_COUNT
	.align		4
        /*0054*/ 	.byte	0x02, 0x4a
	.zero		1
	.zero		1


	//----- nvinfo : EIATTR_EXIT_INSTR_OFFSETS
	.align		4
        /*0058*/ 	.byte	0x04, 0x1c
        /*005a*/ 	.short	(.L_45 - .L_44)


	//   ....[0]....
.L_44:
        /*005c*/ 	.word	0x00000030


	//   ....[1]....
        /*0060*/ 	.word	0x00000330


	//----- nvinfo : EIATTR_CRS_STACK_SIZE
	.align		4
.L_45:
        /*0064*/ 	.byte	0x04, 0x1e
        /*0066*/ 	.short	(.L_47 - .L_46)
.L_46:
        /*0068*/ 	.word	0x00000000


	//----- nvinfo : EIATTR_CBANK_PARAM_SIZE
	.align		4
.L_47:
        /*006c*/ 	.byte	0x03, 0x19
        /*006e*/ 	.short	0x0020


	//----- nvinfo : EIATTR_PARAM_CBANK
	.align		4
        /*0070*/ 	.byte	0x04, 0x0a
        /*0072*/ 	.short	(.L_49 - .L_48)
	.align		4
.L_48:
        /*0074*/ 	.word	index@(.nv.constant0._Z20forward_hidden_layerPfS_S_S_)
        /*0078*/ 	.short	0x0380
        /*007a*/ 	.short	0x0020


	//----- nvinfo : EIATTR_SW_WAR
	.align		4
.L_49:
        /*007c*/ 	.byte	0x04, 0x36
        /*007e*/ 	.short	(.L_51 - .L_50)
.L_50:
        /*0080*/ 	.word	0x00000008
.L_51:


//--------------------- .nv.callgraph             --------------------------
	.section	.nv.callgraph,"",@"SHT_CUDA_CALLGRAPH"
	.align	4
	.sectionentsize	8
	.align		4
        /*0000*/ 	.word	0x00000000
	.align		4
        /*0004*/ 	.word	0xffffffff
	.align		4
        /*0008*/ 	.word	0x00000000
	.align		4
        /*000c*/ 	.word	0xfffffffe
	.align		4
        /*0010*/ 	.word	0x00000000
	.align		4
        /*0014*/ 	.word	0xfffffffd
	.align		4
        /*0018*/ 	.word	0x00000000
	.align		4
        /*001c*/ 	.word	0xfffffffc


//--------------------- .text._Z20forward_output_layerPfS_S_S_ --------------------------
	.section	.text._Z20forward_output_layerPfS_S_S_,"ax",@progbits
	.align	128
        .global         _Z20forward_output_layerPfS_S_S_
        .type           _Z20forward_output_layerPfS_S_S_,@function
        .size           _Z20forward_output_layerPfS_S_S_,(.L_x_14 - _Z20forward_output_layerPfS_S_S_)
        .other          _Z20forward_output_layerPfS_S_S_,@"STO_CUDA_ENTRY STV_DEFAULT"
_Z20forward_output_layerPfS_S_S_:
.text._Z20forward_output_layerPfS_S_S_:
[----:B------:R-:W-:Y:S08]  /*0000*/  LDC R1, c[0x0][0x37c] ;  /* 0x0000df00ff017b82 */ /* 0x000ff00000000800 */
[----:B------:R-:W0:Y:S01]  /*0010*/  LDC.64 R2, c[0x0][0x380] ;  /* 0x0000e000ff027b82 */ /* 0x000e220000000a00 */
[----:B------:R-:W0:Y:S07]  /*0020*/  LDCU.64 UR4, c[0x0][0x358] ;  /* 0x00006b00ff0477ac */ /* 0x000e2e0008000a00 */
[----:B------:R-:W1:Y:S08]  /*0030*/  LDC.64 R4, c[0x0][0x388] ;  /* 0x0000e200ff047b82 */ /* 0x000e700000000a00 */
[----:B------:R-:W2:Y:S01]  /*0040*/  LDC.64 R6, c[0x0][0x390] ;  /* 0x0000e400ff067b82 */ /* 0x000ea20000000a00 */
[----:B0-----:R-:W3:Y:S04]  /*0050*/  LDG.E R0, desc[UR4][R2.64] ;  /* 0x0000000402007981 */ /* 0x001ee8000c1e1900 */
[----:B------:R-:W4:Y:S04]  /*0060*/  LDG.E R11, desc[UR4][R2.64+0x4] ;  /* 0x00000404020b7981 */ /* 0x000f28000c1e1900 */
[----:B-1----:R-:W3:Y:S04]  /*0070*/  LDG.E R9, desc[UR4][R4.64] ;  /* 0x0000000404097981 */ /* 0x002ee8000c1e1900 */
[----:B------:R-:W4:Y:S04]  /*0080*/  LDG.E R8, desc[UR4][R4.64+0x4] ;  /* 0x0000040404087981 */ /* 0x000f28000c1e1900 */
[----:B------:R-:W5:Y:S04]  /*0090*/  LDG.E R13, desc[UR4][R2.64+0x8] ;  /* 0x00000804020d7981 */ /* 0x000f68000c1e1900 */
[----:B------:R-:W5:Y:S04]  /*00a0*/  LDG.E R10, desc[UR4][R4.64+0x8] ;  /* 0x00000804040a7981 */ /* 0x000f68000c1e1900 */
[----:B------:R-:W5:Y:S04]  /*00b0*/  LDG.E R15, desc[UR4][R2.64+0xc] ;  /* 0x00000c04020f7981 */ /* 0x000f68000c1e1900 */
[----:B------:R-:W5:Y:S04]  /*00c0*/  LDG.E R12, desc[UR4][R4.64+0xc] ;  /* 0x00000c04040c7981 */ /* 0x000f68000c1e1900 */
[----:B------:R-:W5:Y:S04]  /*00d0*/  LDG.E R17, desc[UR4][R2.64+0x10] ;  /* 0x0000100402117981 */ /* 0x000f68000c1e1900 */
[----:B------:R-:W5:Y:S04]  /*00e0*/  LDG.E R14, desc[UR4][R4.64+0x10] ;  /* 0x00001004040e7981 */ /* 0x000f68000c1e1900 */
[----:B--2---:R-:W2:Y:S01]  /*00f0*/  LDG.E R7, desc[UR4][R6.64] ;  /* 0x0000000406077981 */ /* 0x004ea2000c1e1900 */
[----:B---3--:R-:W-:-:S04]  /*0100*/  FFMA R0, R0, R9, RZ ;  /* 0x0000000900007223 */ /* 0x008fc800000000ff */
[----:B----4-:R-:W-:-:S04]  /*0110*/  FFMA R0, R11, R8, R0 ;  /* 0x000000080b007223 */ /* 0x010fc80000000000 */
[----:B-----5:R-:W-:Y:S01]  /*0120*/  FFMA R0, R13, R10, R0 ;  /* 0x0000000a0d007223 */ /* 0x020fe20000000000 */
[----:B------:R-:W-:-:S03]  /*0130*/  HFMA2 R11, -RZ, RZ, 3.7421875, 0 ;  /* 0x437c0000ff0b7431 */ /* 0x000fc600000001ff */
[----:B------:R-:W-:Y:S01]  /*0140*/  FFMA R0, R15, R12, R0 ;  /* 0x0000000c0f007223 */ /* 0x000fe20000000000 */
[----:B------:R-:W-:-:S03]  /*0150*/  IMAD.MOV.U32 R9, RZ, RZ, 0x3bbb989d ;  /* 0x3bbb989dff097424 */ /* 0x000fc600078e00ff */
[----:B------:R-:W-:-:S04]  /*0160*/  FFMA R0, R17, R14, R0 ;  /* 0x0000000e11007223 */ /* 0x000fc80000000000 */
[----:B--2---:R-:W-:-:S04]  /*0170*/  FADD R0, R0, R7 ;  /* 0x0000000700007221 */ /* 0x004fc80000000000 */
[----:B------:R-:W-:-:S04]  /*0180*/  FFMA.SAT R2, R0, -R9, 0.5 ;  /* 0x3f00000000027423 */ /* 0x000fc80000002809 */
[----:B------:R-:W-:-:S04]  /*0190*/  FFMA.RM R2, R2, R11, 12582913 ;  /* 0x4b40000102027423 */ /* 0x000fc8000000400b */
[----:B------:R-:W-:-:S04]  /*01a0*/  FADD R3, R2, -12583039 ;  /* 0xcb40007f02037421 */ /* 0x000fc80000000000 */
[----:B------:R-:W-:-:S04]  /*01b0*/  FFMA R3, R0, -1.4426950216293334961, -R3 ;  /* 0xbfb8aa3b00037823 */ /* 0x000fc80000000803 */
[----:B------:R-:W-:-:S06]  /*01c0*/  FFMA R3, R0, -1.925963033500011079e-08, R3 ;  /* 0xb2a5706000037823 */ /* 0x000fcc0000000003 */
[----:B------:R-:W0:Y:S01]  /*01d0*/  MUFU.EX2 R3, R3 ;  /* 0x0000000300037308 */ /* 0x000e220000000800 */
[----:B------:R-:W-:-:S04]  /*01e0*/  IMAD.SHL.U32 R2, R2, 0x800000, RZ ;  /* 0x0080000002027824 */ /* 0x000fc800078e00ff */
[----:B0-----:R-:W-:-:S05]  /*01f0*/  FFMA R0, R2, R3, 1 ;  /* 0x3f80000002007423 */ /* 0x001fca0000000003 */
[----:B------:R-:W-:-:S04]  /*0200*/  IADD3 R2, PT, PT, R0, 0x1800000, RZ ;  /* 0x0180000000027810 */ /* 0x000fc80007ffe0ff */
[----:B------:R-:W-:-:S04]  /*0210*/  LOP3.LUT R2, R2, 0x7f800000, RZ, 0xc0, !PT ;  /* 0x7f80000002027812 */ /* 0x000fc800078ec0ff */
[----:B------:R-:W-:-:S13]  /*0220*/  ISETP.GT.U32.AND P0, PT, R2, 0x1ffffff, PT ;  /* 0x01ffffff0200780c */ /* 0x000fda0003f04070 */
[----:B------:R-:W-:Y:S05]  /*0230*/  @P0 BRA `(.L_x_0) ;  /* 0x00000000000c0947 */ /* 0x000fea0003800000 */
[----:B------:R-:W-:-:S07]  /*0240*/  MOV R2, 0x260 ;  /* 0x0000026000027802 */ /* 0x000fce0000000f00 */
[----:B------:R-:W-:Y:S05]  /*0250*/  CALL.REL.NOINC `($__internal_0_$__cuda_sm20_rcp_rn_f32_slowpath) ;  /* 0x0000000000207944 */ /* 0x000fea0003c00000 */
[----:B------:R-:W-:Y:S05]  /*0260*/  BRA `(.L_x_1) ;  /* 0x0000000000107947 */ /* 0x000fea0003800000 */
.L_x_0:
[----:B------:R-:W0:Y:S02]  /*0270*/  MUFU.RCP R5, R0 ;  /* 0x0000000000057308 */ /* 0x000e240000001000 */
[----:B0-----:R-:W-:-:S04]  /*0280*/  FFMA R2, R0, R5, -1 ;  /* 0xbf80000000027423 */ /* 0x001fc80000000005 */
[----:B------:R-:W-:-:S04]  /*0290*/  FADD.FTZ R2, -R2, -RZ ;  /* 0x800000ff02027221 */ /* 0x000fc80000010100 */
[----:B------:R-:W-:-:S07]  /*02a0*/  FFMA R5, R5, R2, R5 ;  /* 0x0000000205057223 */ /* 0x000fce0000000005 */
.L_x_1:
[----:B------:R-:W0:Y:S02]  /*02b0*/  LDC.64 R2, c[0x0][0x398] ;  /* 0x0000e600ff027b82 */ /* 0x000e240000000a00 */
[----:B0-----:R-:W-:Y:S01]  /*02c0*/  STG.E desc[UR4][R2.64], R5 ;  /* 0x0000000502007986 */ /* 0x001fe2000c101904 */
[----:B------:R-:W-:Y:S05]  /*02d0*/  EXIT ;  /* 0x000000000000794d */ /* 0x000fea0003800000 */
        .weak           $__internal_0_$__cuda_sm20_rcp_rn_f32_slowpath
        .type           $__internal_0_$__cuda_sm20_rcp_rn_f32_slowpath,@function
        .size           $__internal_0_$__cuda_sm20_rcp_rn_f32_slowpath,(.L_x_14 - $__internal_0_$__cuda_sm20_rcp_rn_f32_slowpath)
$__internal_0_$__cuda_sm20_rcp_rn_f32_slowpath:
[----:B------:R-:W-:-:S05]  /*02e0*/  IMAD.SHL.U32 R3, R0, 0x2, RZ ;  /* 0x0000000200037824 */ /* 0x000fca00078e00ff */
[----:B------:R-:W-:-:S04]  /*02f0*/  SHF.R.U32.HI R3, RZ, 0x18, R3 ;  /* 0x00000018ff037819 */ /* 0x000fc80000011603 */
[----:B------:R-:W-:-:S13]  /*0300*/  ISETP.NE.U32.AND P0, PT, R3, RZ, PT ;  /* 0x000000ff0300720c */ /* 0x000fda0003f05070 */
[----:B------:R-:W-:Y:S05]  /*0310*/  @P0 BRA `(.L_x_2) ;  /* 0x00000000002c0947 */ /* 0x000fea0003800000 */
[----:B------:R-:W-:-:S04]  /*0320*/  SHF.L.U32 R3, R0, 0x1, RZ ;  /* 0x0000000100037819 */ /* 0x000fc800000006ff */
[----:B------:R-:W-:-:S13]  /*0330*/  ISETP.NE.AND P0, PT, R3, RZ, PT ;  /* 0x000000ff0300720c */ /* 0x000fda0003f05270 */
[----:B------:R2:W3:Y:S01]  /*0340*/  @!P0 MUFU.RCP R3, R0 ;  /* 0x0000000000038308 */ /* 0x0004e20000001000 */
[----:B------:R-:W-:Y:S05]  /*0350*/  @!P0 BRA `(.L_x_3) ;  /* 0x0000000000a48947 */ /* 0x000fea0003800000 */
[----:B------:R-:W-:-:S04]  /*0360*/  FFMA R4, R0, 1.84467440737095516160e+19, RZ ;  /* 0x5f80000000047823 */ /* 0x000fc800000000ff */
[----:B---3--:R-:W2:Y:S02]  /*0370*/  MUFU.RCP R3, R4 ;  /* 0x0000000400037308 */ /* 0x008ea40000001000 */
[----:B--2---:R-:W-:-:S04]  /*0380*/  FFMA R0, R4, R3, -1 ;  /* 0xbf80000004007423 */ /* 0x004fc80000000003 */
[----:B------:R-:W-:-:S04]  /*0390*/  FADD.FTZ R0, -R0, -RZ ;  /* 0x800000ff00007221 */ /* 0x000fc80000010100 */
[----:B------:R-:W-:-:S04]  /*03a0*/  FFMA R0, R3, R0, R3 ;  /* 0x0000000003007223 */ /* 0x000fc80000000003 */
[----:B------:R-:W-:Y:S01]  /*03b0*/  FFMA R3, R0, 1.84467440737095516160e+19, RZ ;  /* 0x5f80000000037823 */ /* 0x000fe200000000ff */
[----:B------:R-:W-:Y:S06]  /*03c0*/  BRA `(.L_x_3) ;  /* 0x0000000000887947 */ /* 0x000fec0003800000 */
.L_x_2:
[----:B------:R-:W-:-:S05]  /*03d0*/  VIADD R4, R3, 0xffffff03 ;  /* 0xffffff0303047836 */ /* 0x000fca0000000000 */
[----:B------:R-:W-:-:S13]  /*03e0*/  ISETP.GT.U32.AND P0, PT, R4, 0x1, PT ;  /* 0x000000010400780c */ /* 0x000fda0003f04070 */
[----:B------:R-:W-:Y:S05]  /*03f0*/  @P0 BRA `(.L_x_4) ;  /* 0x0000000000780947 */ /* 0x000fea0003800000 */
[----:B------:R-:W-:Y:S01]  /*0400*/  LOP3.LUT R5, R0, 0x7fffff, RZ, 0xc0, !PT ;  /* 0x007fffff00057812 */ /* 0x000fe200078ec0ff */
[----:B------:R-:W-:-:S03]  /*0410*/  HFMA2 R9, -RZ, RZ, 0, 1.78813934326171875e-07 ;  /* 0x00000003ff097431 */ /* 0x000fc600000001ff */
[----:B------:R-:W-:-:S04]  /*0420*/  LOP3.LUT R5, R5, 0x3f800000, RZ, 0xfc, !PT ;  /* 0x3f80000005057812 */ /* 0x000fc800078efcff */
[----:B------:R-:W0:Y:S01]  /*0430*/  MUFU.RCP R6, R5 ;  /* 0x0000000500067308 */ /* 0x000e220000001000 */
[----:B------:R-:W-:Y:S01]  /*0440*/  SHF.L.U32 R10, R9, R4, RZ ;  /* 0x00000004090a7219 */ /* 0x000fe200000006ff */
[----:B0-----:R-:W-:-:S04]  /*0450*/  FFMA R7, R5, R6, -1 ;  /* 0xbf80000005077423 */ /* 0x001fc80000000006 */
[----:B------:R-:W-:-:S04]  /*0460*/  FADD.FTZ R7, -R7, -RZ ;  /* 0x800000ff07077221 */ /* 0x000fc80000010100 */
[CCC-:B------:R-:W-:Y:S01]  /*0470*/  FFMA.RM R8, R6.reuse, R7.reuse, R6.reuse ;  /* 0x0000000706087223 */ /* 0x1c0fe20000004006 */
[----:B------:R-:W-:-:S04]  /*0480*/  FFMA.RP R7, R6, R7, R6 ;  /* 0x0000000706077223 */ /* 0x000fc80000008006 */
[C---:B------:R-:W-:Y:S02]  /*0490*/  LOP3.LUT R6, R8.reuse, 0x7fffff, RZ, 0xc0, !PT ;  /* 0x007fffff08067812 */ /* 0x040fe400078ec0ff */
[----:B------:R-:W-:Y:S02]  /*04a0*/  FSETP.NEU.FTZ.AND P0, PT, R8, R7, PT ;  /* 0x000000070800720b */ /* 0x000fe40003f1d000 */
[----:B------:R-:W-:Y:S02]  /*04b0*/  LOP3.LUT R7, R6, 0x800000, RZ, 0xfc, !PT ;  /* 0x0080000006077812 */ /* 0x000fe400078efcff */
[----:B------:R-:W-:Y:S02]  /*04c0*/  SEL R6, RZ, 0xffffffff, !P0 ;  /* 0xffffffffff067807 */ /* 0x000fe40004000000 */
[----:B------:R-:W-:-:S03]  /*04d0*/  LOP3.LUT R5, R10, R7, RZ, 0xc0, !PT ;  /* 0x000000070a057212 */ /* 0x000fc600078ec0ff */
[----:B------:R-:W-:Y:S01]  /*04e0*/  IMAD.MOV R6, RZ, RZ, -R6 ;  /* 0x000000ffff067224 */ /* 0x000fe200078e0a06 */
[----:B------:R-:W-:-:S04]  /*04f0*/  SHF.R.U32.HI R5, RZ, R4, R5 ;  /* 0x00000004ff057219 */ /* 0x000fc80000011605 */
[----:B------:R-:W-:Y:S02]  /*0500*/  LOP3.LUT P1, RZ, R6, R4, R7, 0xf8, !PT ;  /* 0x0000000406ff7212 */ /* 0x000fe4000782f807 */
[C---:B------:R-:W-:Y:S02]  /*0510*/  LOP3.LUT P0, RZ, R5.reuse, 0x1, RZ, 0xc0, !PT ;  /* 0x0000000105ff7812 */ /* 0x040fe4000780c0ff */
[----:B------:R-:W-:-:S04]  /*0520*/  LOP3.LUT P2, RZ, R5, 0x2, RZ, 0xc0, !PT ;  /* 0x0000000205ff7812 */ /* 0x000fc8000784c0ff */
[----:B------:R-:W-:Y:S02]  /*0530*/  PLOP3.LUT P0, PT, P0, P1, P2, 0xe0, 0x0 ;  /* 0x000000000000781c */ /* 0x000fe40000703c20 */
[----:B------:R-:W-:Y:S02]  /*0540*/  LOP3.LUT P1, RZ, R0, 0x7fffff, RZ, 0xc0, !PT ;  /* 0x007fffff00ff7812 */ /* 0x000fe4000782c0ff */
[----:B------:R-:W-:-:S04]  /*0550*/  SEL R4, RZ, 0x1, !P0 ;  /* 0x00000001ff047807 */ /* 0x000fc80004000000 */
[----:B------:R-:W-:-:S04]  /*0560*/  IADD3 R4, PT, PT, -R4, RZ, RZ ;  /* 0x000000ff04047210 */ /* 0x000fc80007ffe1ff */
[----:B------:R-:W-:Y:S01]  /*0570*/  ISETP.GE.AND P0, PT, R4, RZ, PT ;  /* 0x000000ff0400720c */ /* 0x000fe20003f06270 */
[----:B------:R-:W-:-:S05]  /*0580*/  VIADD R4, R3, 0xffffff04 ;  /* 0xffffff0403047836 */ /* 0x000fca0000000000 */
[----:B------:R-:W-:-:S07]  /*0590*/  SHF.R.U32.HI R3, RZ, R4, R7 ;  /* 0x00000004ff037219 */ /* 0x000fce0000011607 */
[----:B------:R-:W-:-:S05]  /*05a0*/  @!P0 IADD3 R3, PT, PT, R3, 0x1, RZ ;  /* 0x0000000103038810 */ /* 0x000fca0007ffe0ff */
[----:B------:R-:W-:-:S05]  /*05b0*/  @!P1 IMAD.SHL.U32 R3, R3, 0x2, RZ ;  /* 0x0000000203039824 */ /* 0x000fca00078e00ff */
[----:B------:R-:W-:Y:S01]  /*05c0*/  LOP3.LUT R3, R3, 0x80000000, R0, 0xf8, !PT ;  /* 0x8000000003037812 */ /* 0x000fe200078ef800 */
[----:B------:R-:W-:Y:S06]  /*05d0*/  BRA `(.L_x_3) ;  /* 0x0000000000047947 */ /* 0x000fec0003800000 */
.L_x_4:
[----:B------:R0:W1:Y:S02]  /*05e0*/  MUFU.RCP R3, R0 ;  /* 0x0000000000037308 */ /* 0x0000640000001000 */
.L_x_3:
[----:B-1-3--:R-:W-:Y:S01]  /*05f0*/  MOV R5, R3 ;  /* 0x0000000300057202 */ /* 0x00afe20000000f00 */
[----:B------:R-:W-:-:S04]  /*0600*/  IMAD.MOV.U32 R3, RZ, RZ, 0x0 ;  /* 0x00000000ff037424 */ /* 0x000fc800078e00ff */
[----:B0-2---:R-:W-:Y:S05]  /*0610*/  RET.REL.NODEC R2 `(_Z20forward_output_layerPfS_S_S_) ;  /* 0xfffffff802787950 */ /* 0x005fea0003c3ffff */
.L_x_5:
[----:B------:R-:W-:-:S00]  /*0620*/  BRA `(.L_x_5) ;  /* 0xfffffffc00fc7947 */ /* 0x000fc0000383ffff */
[----:B------:R-:W-:-:S00]  /*0630*/  NOP ;  /* 0x0000000000007918 */ /* 0x000fc00000000000 */
        /* <DEDUP_REMOVED lines=12> */
.L_x_14:


//--------------------- .text._Z20forward_hidden_layerPfS_S_S_ --------------------------
	.section	.text._Z20forward_hidden_layerPfS_S_S_,"ax",@progbits
	.align	128
        .global         _Z20forward_hidden_layerPfS_S_S_
        .type           _Z20forward_hidden_layerPfS_S_S_,@function
        .size           _Z20forward_hidden_layerPfS_S_S_,(.L_x_15 - _Z20forward_hidden_layerPfS_S_S_)
        .other          _Z20forward_hidden_layerPfS_S_S_,@"STO_CUDA_ENTRY STV_DEFAULT"
_Z20forward_hidden_layerPfS_S_S_:
.text._Z20forward_hidden_layerPfS_S_S_:
[----:B------:R-:W-:Y:S01]  /*0000*/  LDC R1, c[0x0][0x37c] ;  /* 0x0000df00ff017b82 */ /* 0x000fe20000000800 */
[----:B------:R-:W0:Y:S02]  /*0010*/  S2R R3, SR_TID.X ;  /* 0x0000000000037919 */ /* 0x000e240000002100 */
[----:B0-----:R-:W-:-:S13]  /*0020*/  ISETP.GT.U32.AND P0, PT, R3, 0x4, PT ;  /* 0x000000040300780c */ /* 0x001fda0003f04070 */
[----:B------:R-:W-:Y:S05]  /*0030*/  @P0 EXIT ;  /* 0x000000000000094d */ /* 0x000fea0003800000 */
[----:B------:R-:W0:Y:S01]  /*0040*/  LDC.64 R6, c[0x0][0x388] ;  /* 0x0000e200ff067b82 */ /* 0x000e220000000a00 */
[----:B------:R-:W1:Y:S01]  /*0050*/  LDCU.64 UR4, c[0x0][0x358] ;  /* 0x00006b00ff0477ac */ /* 0x000e620008000a00 */
[----:B------:R-:W-:-:S06]  /*0060*/  IMAD.SHL.U32 R11, R3, 0x4, RZ ;  /* 0x00000004030b7824 */ /* 0x000fcc00078e00ff */
[----:B------:R-:W2:Y:S08]  /*0070*/  LDC.64 R4, c[0x0][0x380] ;  /* 0x0000e000ff047b82 */ /* 0x000eb00000000a00 */
[----:B------:R-:W3:Y:S01]  /*0080*/  LDC.64 R8, c[0x0][0x390] ;  /* 0x0000e400ff087b82 */ /* 0x000ee20000000a00 */
[----:B0-----:R-:W-:-:S05]  /*0090*/  IMAD.WIDE.U32 R6, R11, 0x4, R6 ;  /* 0x000000040b067825 */ /* 0x001fca00078e0006 */
[----:B-1----:R-:W4:Y:S04]  /*00a0*/  LDG.E R11, desc[UR4][R6.64] ;  /* 0x00000004060b7981 */ /* 0x002f28000c1e1900 */
[----:B--2---:R-:W4:Y:S04]  /*00b0*/  LDG.E R0, desc[UR4][R4.64] ;  /* 0x0000000404007981 */ /* 0x004f28000c1e1900 */
[----:B------:R-:W2:Y:S04]  /*00c0*/  LDG.E R13, desc[UR4][R4.64+0x4] ;  /* 0x00000404040d7981 */ /* 0x000ea8000c1e1900 */
[----:B------:R-:W2:Y:S01]  /*00d0*/  LDG.E R2, desc[UR4][R6.64+0x4] ;  /* 0x0000040406027981 */ /* 0x000ea2000c1e1900 */
[----:B---3--:R-:W-:-:S03]  /*00e0*/  IMAD.WIDE.U32 R8, R3, 0x4, R8 ;  /* 0x0000000403087825 */ /* 0x008fc600078e0008 */
[----:B------:R-:W3:Y:S04]  /*00f0*/  LDG.E R15, desc[UR4][R4.64+0x8] ;  /* 0x00000804040f7981 */ /* 0x000ee8000c1e1900 */
[----:B------:R-:W3:Y:S04]  /*0100*/  LDG.E R10, desc[UR4][R6.64+0x8] ;  /* 0x00000804060a7981 */ /* 0x000ee8000c1e1900 */
[----:B------:R-:W5:Y:S04]  /*0110*/  LDG.E R12, desc[UR4][R6.64+0xc] ;  /* 0x00000c04060c7981 */ /* 0x000f68000c1e1900 */
[----:B------:R-:W5:Y:S04]  /*0120*/  LDG.E R17, desc[UR4][R4.64+0xc] ;  /* 0x00000c0404117981 */ /* 0x000f68000c1e1900 */
[----:B------:R-:W5:Y:S01]  /*0130*/  LDG.E R9, desc[UR4][R8.64] ;  /* 0x0000000408097981 */ /* 0x000f62000c1e1900 */
[----:B------:R-:W-:Y:S01]  /*0140*/  BSSY.RECONVERGENT B0, `(.L_x_6) ;  /* 0x000001b000007945 */ /* 0x000fe20003800200 */
[----:B----4-:R-:W-:-:S04]  /*0150*/  FFMA R0, R0, R11, RZ ;  /* 0x0000000b00007223 */ /* 0x010fc800000000ff */
[----:B--2---:R-:W-:Y:S01]  /*0160*/  FFMA R0, R13, R2, R0 ;  /* 0x000000020d007223 */ /* 0x004fe20000000000 */
[----:B------:R-:W-:-:S03]  /*0170*/  HFMA2 R13, -RZ, RZ, 3.7421875, 0 ;  /* 0x437c0000ff0d7431 */ /* 0x000fc600000001ff */
[----:B---3--:R-:W-:Y:S01]  /*0180*/  FFMA R0, R15, R10, R0 ;  /* 0x0000000a0f007223 */ /* 0x008fe20000000000 */
[----:B------:R-:W-:-:S03]  /*0190*/  IMAD.MOV.U32 R11, RZ, RZ, 0x3bbb989d ;  /* 0x3bbb989dff0b7424 */ /* 0x000fc600078e00ff */
[----:B-----5:R-:W-:-:S04]  /*01a0*/  FFMA R0, R17, R12, R0 ;  /* 0x0000000c11007223 */ /* 0x020fc80000000000 */
[----:B------:R-:W-:-:S04]  /*01b0*/  FADD R0, R0, R9 ;  /* 0x0000000900007221 */ /* 0x000fc80000000000 */
        /* <DEDUP_REMOVED lines=13> */
[----:B------:R-:W-:Y:S05]  /*0290*/  CALL.REL.NOINC `($__internal_1_$__cuda_sm20_rcp_rn_f32_slowpath) ;  /* 0x0000000000287944 */ /* 0x000fea0003c00000 */
[----:B------:R-:W-:Y:S05]  /*02a0*/  BRA `(.L_x_8) ;  /* 0x0000000000107947 */ /* 0x000fea0003800000 */
.L_x_7:
[----:B------:R-:W0:Y:S02]  /*02b0*/  MUFU.RCP R7, R0 ;  /* 0x0000000000077308 */ /* 0x000e240000001000 */
[----:B0-----:R-:W-:-:S04]  /*02c0*/  FFMA R2, R0, R7, -1 ;  /* 0xbf80000000027423 */ /* 0x001fc80000000007 */
[----:B------:R-:W-:-:S04]  /*02d0*/  FADD.FTZ R2, -R2, -RZ ;  /* 0x800000ff02027221 */ /* 0x000fc80000010100 */
[----:B------:R-:W-:-:S07]  /*02e0*/  FFMA R7, R7, R2, R7 ;  /* 0x0000000207077223 */ /* 0x000fce0000000007 */
.L_x_8:
[----:B------:R-:W-:Y:S05]  /*02f0*/  BSYNC.RECONVERGENT B0 ;  /* 0x0000000000007941 */ /* 0x000fea0003800200 */
.L_x_6:
[----:B------:R-:W0:Y:S02]  /*0300*/  LDC.64 R4, c[0x0][0x398] ;  /* 0x0000e600ff047b82 */ /* 0x000e240000000a00 */
[----:B0-----:R-:W-:-:S05]  /*0310*/  IMAD.WIDE.U32 R2, R3, 0x4, R4 ;  /* 0x0000000403027825 */ /* 0x001fca00078e0004 */
[----:B------:R-:W-:Y:S01]  /*0320*/  STG.E desc[UR4][R2.64], R7 ;  /* 0x0000000702007986 */ /* 0x000fe2000c101904 */
[----:B------:R-:W-:Y:S05]  /*0330*/  EXIT ;  /* 0x000000000000794d */ /* 0x000fea0003800000 */
        .weak           $__internal_1_$__cuda_sm20_rcp_rn_f32_slowpath
        .type           $__internal_1_$__cuda_sm20_rcp_rn_f32_slowpath,@function
        .size           $__internal_1_$__cuda_sm20_rcp_rn_f32_slowpath,(.L_x_15 - $__internal_1_$__cuda_sm20_rcp_rn_f32_slowpath)
$__internal_1_$__cuda_sm20_rcp_rn_f32_slowpath:
[----:B------:R-:W-:Y:S01]  /*0340*/  IMAD.SHL.U32 R2, R0, 0x2, RZ ;  /* 0x0000000200027824 */ /* 0x000fe200078e00ff */
[----:B------:R-:W-:Y:S04]  /*0350*/  BSSY.RECONVERGENT B1, `(.L_x_9) ;  /* 0x0000030000017945 */ /* 0x000fe80003800200 */
[----:B------:R-:W-:-:S04]  /*0360*/  SHF.R.U32.HI R2, RZ, 0x18, R2 ;  /* 0x00000018ff027819 */ /* 0x000fc80000011602 */
[----:B------:R-:W-:-:S13]  /*0370*/  ISETP.NE.U32.AND P0, PT, R2, RZ, PT ;  /* 0x000000ff0200720c */ /* 0x000fda0003f05070 */
[----:B------:R-:W-:Y:S05]  /*0380*/  @P0 BRA `(.L_x_10) ;  /* 0x0000000000280947 */ /* 0x000fea0003800000 */
[----:B------:R-:W-:-:S04]  /*0390*/  SHF.L.U32 R2, R0, 0x1, RZ ;  /* 0x0000000100027819 */ /* 0x000fc800000006ff */
[----:B------:R-:W-:-:S13]  /*03a0*/  ISETP.NE.AND P0, PT, R2, RZ, PT ;  /* 0x000000ff0200720c */ /* 0x000fda0003f05270 */
[----:B------:R-:W-:Y:S01]  /*03b0*/  @P0 FFMA R6, R0, 1.84467440737095516160e+19, RZ ;  /* 0x5f80000000060823 */ /* 0x000fe200000000ff */
[----:B------:R-:W-:Y:S08]  /*03c0*/  @!P0 MUFU.RCP R5, R0 ;  /* 0x0000000000058308 */ /* 0x000ff00000001000 */
[----:B------:R-:W0:Y:S02]  /*03d0*/  @P0 MUFU.RCP R7, R6 ;  /* 0x0000000600070308 */ /* 0x000e240000001000 */
[----:B0-----:R-:W-:-:S04]  /*03e0*/  @P0 FFMA R2, R6, R7, -1 ;  /* 0xbf80000006020423 */ /* 0x001fc80000000007 */
[----:B------:R-:W-:-:S04]  /*03f0*/  @P0 FADD.FTZ R2, -R2, -RZ ;  /* 0x800000ff02020221 */ /* 0x000fc80000010100 */
[----:B------:R-:W-:-:S04]  /*0400*/  @P0 FFMA R2, R7, R2, R7 ;  /* 0x0000000207020223 */ /* 0x000fc80000000007 */
[----:B------:R-:W-:Y:S01]  /*0410*/  @P0 FFMA R5, R2, 1.84467440737095516160e+19, RZ ;  /* 0x5f80000002050823 */ /* 0x000fe200000000ff */
[----:B------:R-:W-:Y:S06]  /*0420*/  BRA `(.L_x_11) ;  /* 0x0000000000887947 */ /* 0x000fec0003800000 */
.L_x_10:
[----:B------:R-:W-:-:S05]  /*0430*/  VIADD R5, R2, 0xffffff03 ;  /* 0xffffff0302057836 */ /* 0x000fca0000000000 */
[----:B------:R-:W-:-:S13]  /*0440*/  ISETP.GT.U32.AND P0, PT, R5, 0x1, PT ;  /* 0x000000010500780c */ /* 0x000fda0003f04070 */
[----:B------:R-:W-:Y:S05]  /*0450*/  @P0 BRA `(.L_x_12) ;  /* 0x0000000000780947 */ /* 0x000fea0003800000 */
[----:B------:R-:W-:Y:S02]  /*0460*/  LOP3.LUT R6, R0, 0x7fffff, RZ, 0xc0, !PT ;  /* 0x007fffff00067812 */ /* 0x000fe400078ec0ff */
[----:B------:R-:W-:Y:S02]  /*0470*/  MOV R10, 0x3 ;  /* 0x00000003000a7802 */ /* 0x000fe40000000f00 */
[----:B------:R-:W-:Y:S02]  /*0480*/  LOP3.LUT R6, R6, 0x3f800000, RZ, 0xfc, !PT ;  /* 0x3f80000006067812 */ /* 0x000fe400078efcff */
[----:B------:R-:W-:Y:S02]  /*0490*/  SHF.L.U32 R11, R10, R5, RZ ;  /* 0x000000050a0b7219 */ /* 0x000fe400000006ff */
[----:B------:R-:W0:Y:S02]  /*04a0*/  MUFU.RCP R7, R6 ;  /* 0x0000000600077308 */ /* 0x000e240000001000 */
        /* <DEDUP_REMOVED lines=25> */
.L_x_12:
[----:B------:R0:W1:Y:S02]  /*0640*/  MUFU.RCP R5, R0 ;  /* 0x0000000000057308 */ /* 0x0000640000001000 */
.L_x_11:
[----:B------:R-:W-:Y:S05]  /*0650*/  BSYNC.RECONVERGENT B1 ;  /* 0x0000000000017941 */ /* 0x000fea0003800200 */
.L_x_9:
[----:B-1----:R-:W-:Y:S01]  /*0660*/  MOV R7, R5 ;  /* 0x0000000500077202 */ /* 0x002fe20000000f00 */
[----:B------:R-:W-:-:S04]  /*0670*/  HFMA2 R5, -RZ, RZ, 0, 0 ;  /* 0x00000000ff057431 */ /* 0x000fc800000001ff */
[----:B0-----:R-:W-:Y:S05]  /*0680*/  RET.REL.NODEC R4 `(_Z20forward_hidden_layerPfS_S_S_) ;  /* 0xfffffff8045c7950 */ /* 0x001fea0003c3ffff */
.L_x_13:
        /* <DEDUP_REMOVED lines=15> */
.L_x_15:


//--------------------- .nv.shared.reserved.0     --------------------------
	.section	.nv.shared.reserved.0,"aw",@nobits
	.weak		__nv_reservedSMEM_offset_0_alias
	.size		__nv_reservedSMEM_offset_0_alias, 0, 64
	.other		__nv_reservedSMEM_offset_0_alias,@"STO_CUDA_RESERVED_SHARED STV_DEFAULT"
__nv_reservedSMEM_offset_0_alias:
	.zero		0
	.zero		64


//--------------------- .nv.constant0._Z20forward_output_layerPfS_S_S_ --------------------------
	.section	.nv.constant0._Z20forward_output_layerPfS_S_S_,"a",@progbits
	.sectionflags	@""
	.align	4
.nv.constant0._Z20forward_output_layerPfS_S_S_:
	.zero		928


//--------------------- .nv.constant0._Z20forward_hidden_layerPfS_S_S_ --------------------------
	.section	.nv.constant0._Z20forward_hidden_layerPfS_S_S_,"a",@progbits
	.sectionflags	@""
	.align	4
.nv.constant0._Z20forward_hidden_layerPfS_S_S_:
	.zero		928


//--------------------- SYMBOLS --------------------------

	.type		.nv.reservedSmem.offset0,@object
	.size		.nv.reservedSmem.offset0,0x4
